//
// Generated by NVIDIA NVVM Compiler
//
// Compiler Build ID: CL-36424714
// Cuda compilation tools, release 13.0, V13.0.88
// Based on NVVM 20.0.0
//

.version 9.0
.target sm_100
.address_size 64

	// .globl	_Z19STREAM_Triad_doublePdS_S_di

.visible .entry _Z19STREAM_Triad_doublePdS_S_di(
	.param .u64 .ptr .align 1 _Z19STREAM_Triad_doublePdS_S_di_param_0,
	.param .u64 .ptr .align 1 _Z19STREAM_Triad_doublePdS_S_di_param_1,
	.param .u64 .ptr .align 1 _Z19STREAM_Triad_doublePdS_S_di_param_2,
	.param .f64 _Z19STREAM_Triad_doublePdS_S_di_param_3,
	.param .u32 _Z19STREAM_Triad_doublePdS_S_di_param_4
)
{
	.reg .pred 	%p<2>;
	.reg .b32 	%r<6>;
	.reg .b64 	%rd<11>;
	.reg .b64 	%fd<5>;

	ld.param.u64 	%rd1, [_Z19STREAM_Triad_doublePdS_S_di_param_0];
	ld.param.u64 	%rd2, [_Z19STREAM_Triad_doublePdS_S_di_param_1];
	ld.param.u64 	%rd3, [_Z19STREAM_Triad_doublePdS_S_di_param_2];
	ld.param.f64 	%fd1, [_Z19STREAM_Triad_doublePdS_S_di_param_3];
	ld.param.u32 	%r2, [_Z19STREAM_Triad_doublePdS_S_di_param_4];
	mov.u32 	%r3, %tid.x;
	mov.u32 	%r4, %ctaid.x;
	mov.u32 	%r5, %ntid.x;
	mad.lo.s32 	%r1, %r4, %r5, %r3;
	setp.ge.s32 	%p1, %r1, %r2;
	@%p1 bra 	$L__BB0_2;
	cvta.to.global.u64 	%rd4, %rd1;
	cvta.to.global.u64 	%rd5, %rd2;
	cvta.to.global.u64 	%rd6, %rd3;
	mul.wide.s32 	%rd7, %r1, 8;
	add.s64 	%rd8, %rd4, %rd7;
	ld.global.nc.f64 	%fd2, [%rd8];
	add.s64 	%rd9, %rd5, %rd7;
	ld.global.nc.f64 	%fd3, [%rd9];
	fma.rn.f64 	%fd4, %fd1, %fd3, %fd2;
	add.s64 	%rd10, %rd6, %rd7;
	st.global.f64 	[%rd10], %fd4;
$L__BB0_2:
	ret;

}
	// .globl	_Z17STREAM_Add_doublePdS_S_di
.visible .entry _Z17STREAM_Add_doublePdS_S_di(
	.param .u64 .ptr .align 1 _Z17STREAM_Add_doublePdS_S_di_param_0,
	.param .u64 .ptr .align 1 _Z17STREAM_Add_doublePdS_S_di_param_1,
	.param .u64 .ptr .align 1 _Z17STREAM_Add_doublePdS_S_di_param_2,
	.param .f64 _Z17STREAM_Add_doublePdS_S_di_param_3,
	.param .u32 _Z17STREAM_Add_doublePdS_S_di_param_4
)
{
	.reg .pred 	%p<2>;
	.reg .b32 	%r<6>;
	.reg .b64 	%rd<11>;
	.reg .b64 	%fd<4>;

	ld.param.u64 	%rd1, [_Z17STREAM_Add_doublePdS_S_di_param_0];
	ld.param.u64 	%rd2, [_Z17STREAM_Add_doublePdS_S_di_param_1];
	ld.param.u64 	%rd3, [_Z17STREAM_Add_doublePdS_S_di_param_2];
	ld.param.u32 	%r2, [_Z17STREAM_Add_doublePdS_S_di_param_4];
	mov.u32 	%r3, %tid.x;
	mov.u32 	%r4, %ctaid.x;
	mov.u32 	%r5, %ntid.x;
	mad.lo.s32 	%r1, %r4, %r5, %r3;
	setp.ge.s32 	%p1, %r1, %r2;
	@%p1 bra 	$L__BB1_2;
	cvta.to.global.u64 	%rd4, %rd1;
	cvta.to.global.u64 	%rd5, %rd2;
	cvta.to.global.u64 	%rd6, %rd3;
	mul.wide.s32 	%rd7, %r1, 8;
	add.s64 	%rd8, %rd4, %rd7;
	ld.global.nc.f64 	%fd1, [%rd8];
	add.s64 	%rd9, %rd5, %rd7;
	ld.global.nc.f64 	%fd2, [%rd9];
	add.f64 	%fd3, %fd1, %fd2;
	add.s64 	%rd10, %rd6, %rd7;
	st.global.f64 	[%rd10], %fd3;
$L__BB1_2:
	ret;

}
	// .globl	_Z19STREAM_Scale_doublePdS_S_di
.visible .entry _Z19STREAM_Scale_doublePdS_S_di(
	.param .u64 .ptr .align 1 _Z19STREAM_Scale_doublePdS_S_di_param_0,
	.param .u64 .ptr .align 1 _Z19STREAM_Scale_doublePdS_S_di_param_1,
	.param .u64 .ptr .align 1 _Z19STREAM_Scale_doublePdS_S_di_param_2,
	.param .f64 _Z19STREAM_Scale_doublePdS_S_di_param_3,
	.param .u32 _Z19STREAM_Scale_doublePdS_S_di_param_4
)
{
	.reg .pred 	%p<2>;
	.reg .b32 	%r<6>;
	.reg .b64 	%rd<8>;
	.reg .b64 	%fd<4>;

	ld.param.u64 	%rd1, [_Z19STREAM_Scale_doublePdS_S_di_param_0];
	ld.param.u64 	%rd2, [_Z19STREAM_Scale_doublePdS_S_di_param_1];
	ld.param.f64 	%fd1, [_Z19STREAM_Scale_doublePdS_S_di_param_3];
	ld.param.u32 	%r2, [_Z19STREAM_Scale_doublePdS_S_di_param_4];
	mov.u32 	%r3, %tid.x;
	mov.u32 	%r4, %ctaid.x;
	mov.u32 	%r5, %ntid.x;
	mad.lo.s32 	%r1, %r4, %r5, %r3;
	setp.ge.s32 	%p1, %r1, %r2;
	@%p1 bra 	$L__BB2_2;
	cvta.to.global.u64 	%rd3, %rd1;
	cvta.to.global.u64 	%rd4, %rd2;
	mul.wide.s32 	%rd5, %r1, 8;
	add.s64 	%rd6, %rd3, %rd5;
	ld.global.nc.f64 	%fd2, [%rd6];
	mul.f64 	%fd3, %fd1, %fd2;
	add.s64 	%rd7, %rd4, %rd5;
	st.global.f64 	[%rd7], %fd3;
$L__BB2_2:
	ret;

}
	// .globl	_Z18STREAM_Copy_doublePdS_S_di
.visible .entry _Z18STREAM_Copy_doublePdS_S_di(
	.param .u64 .ptr .align 1 _Z18STREAM_Copy_doublePdS_S_di_param_0,
	.param .u64 .ptr .align 1 _Z18STREAM_Copy_doublePdS_S_di_param_1,
	.param .u64 .ptr .align 1 _Z18STREAM_Copy_doublePdS_S_di_param_2,
	.param .f64 _Z18STREAM_Copy_doublePdS_S_di_param_3,
	.param .u32 _Z18STREAM_Copy_doublePdS_S_di_param_4
)
{
	.reg .pred 	%p<2>;
	.reg .b32 	%r<6>;
	.reg .b64 	%rd<8>;
	.reg .b64 	%fd<2>;

	ld.param.u64 	%rd1, [_Z18STREAM_Copy_doublePdS_S_di_param_0];
	ld.param.u64 	%rd2, [_Z18STREAM_Copy_doublePdS_S_di_param_1];
	ld.param.u32 	%r2, [_Z18STREAM_Copy_doublePdS_S_di_param_4];
	mov.u32 	%r3, %tid.x;
	mov.u32 	%r4, %ctaid.x;
	mov.u32 	%r5, %ntid.x;
	mad.lo.s32 	%r1, %r4, %r5, %r3;
	setp.ge.s32 	%p1, %r1, %r2;
	@%p1 bra 	$L__BB3_2;
	cvta.to.global.u64 	%rd3, %rd1;
	cvta.to.global.u64 	%rd4, %rd2;
	mul.wide.s32 	%rd5, %r1, 8;
	add.s64 	%rd6, %rd3, %rd5;
	ld.global.nc.f64 	%fd1, [%rd6];
	add.s64 	%rd7, %rd4, %rd5;
	st.global.f64 	[%rd7], %fd1;
$L__BB3_2:
	ret;

}
	// .globl	_Z18STREAM_Triad_floatPfS_S_fi
.visible .entry _Z18STREAM_Triad_floatPfS_S_fi(
	.param .u64 .ptr .align 1 _Z18STREAM_Triad_floatPfS_S_fi_param_0,
	.param .u64 .ptr .align 1 _Z18STREAM_Triad_floatPfS_S_fi_param_1,
	.param .u64 .ptr .align 1 _Z18STREAM_Triad_floatPfS_S_fi_param_2,
	.param .f32 _Z18STREAM_Triad_floatPfS_S_fi_param_3,
	.param .u32 _Z18STREAM_Triad_floatPfS_S_fi_param_4
)
{
	.reg .pred 	%p<2>;
	.reg .b32 	%r<6>;
	.reg .b32 	%f<5>;
	.reg .b64 	%rd<11>;

	ld.param.u64 	%rd1, [_Z18STREAM_Triad_floatPfS_S_fi_param_0];
	ld.param.u64 	%rd2, [_Z18STREAM_Triad_floatPfS_S_fi_param_1];
	ld.param.u64 	%rd3, [_Z18STREAM_Triad_floatPfS_S_fi_param_2];
	ld.param.f32 	%f1, [_Z18STREAM_Triad_floatPfS_S_fi_param_3];
	ld.param.u32 	%r2, [_Z18STREAM_Triad_floatPfS_S_fi_param_4];
	mov.u32 	%r3, %tid.x;
	mov.u32 	%r4, %ctaid.x;
	mov.u32 	%r5, %ntid.x;
	mad.lo.s32 	%r1, %r4, %r5, %r3;
	setp.ge.s32 	%p1, %r1, %r2;
	@%p1 bra 	$L__BB4_2;
	cvta.to.global.u64 	%rd4, %rd1;
	cvta.to.global.u64 	%rd5, %rd2;
	cvta.to.global.u64 	%rd6, %rd3;
	mul.wide.s32 	%rd7, %r1, 4;
	add.s64 	%rd8, %rd4, %rd7;
	ld.global.nc.f32 	%f2, [%rd8];
	add.s64 	%rd9, %rd5, %rd7;
	ld.global.nc.f32 	%f3, [%rd9];
	fma.rn.f32 	%f4, %f1, %f3, %f2;
	add.s64 	%rd10, %rd6, %rd7;
	st.global.f32 	[%rd10], %f4;
$L__BB4_2:
	ret;

}
	// .globl	_Z16STREAM_Add_floatPfS_S_fi
.visible .entry _Z16STREAM_Add_floatPfS_S_fi(
	.param .u64 .ptr .align 1 _Z16STREAM_Add_floatPfS_S_fi_param_0,
	.param .u64 .ptr .align 1 _Z16STREAM_Add_floatPfS_S_fi_param_1,
	.param .u64 .ptr .align 1 _Z16STREAM_Add_floatPfS_S_fi_param_2,
	.param .f32 _Z16STREAM_Add_floatPfS_S_fi_param_3,
	.param .u32 _Z16STREAM_Add_floatPfS_S_fi_param_4
)
{
	.reg .pred 	%p<2>;
	.reg .b32 	%r<6>;
	.reg .b32 	%f<4>;
	.reg .b64 	%rd<11>;

	ld.param.u64 	%rd1, [_Z16STREAM_Add_floatPfS_S_fi_param_0];
	ld.param.u64 	%rd2, [_Z16STREAM_Add_floatPfS_S_fi_param_1];
	ld.param.u64 	%rd3, [_Z16STREAM_Add_floatPfS_S_fi_param_2];
	ld.param.u32 	%r2, [_Z16STREAM_Add_floatPfS_S_fi_param_4];
	mov.u32 	%r3, %tid.x;
	mov.u32 	%r4, %ctaid.x;
	mov.u32 	%r5, %ntid.x;
	mad.lo.s32 	%r1, %r4, %r5, %r3;
	setp.ge.s32 	%p1, %r1, %r2;
	@%p1 bra 	$L__BB5_2;
	cvta.to.global.u64 	%rd4, %rd1;
	cvta.to.global.u64 	%rd5, %rd2;
	cvta.to.global.u64 	%rd6, %rd3;
	mul.wide.s32 	%rd7, %r1, 4;
	add.s64 	%rd8, %rd4, %rd7;
	ld.global.nc.f32 	%f1, [%rd8];
	add.s64 	%rd9, %rd5, %rd7;
	ld.global.nc.f32 	%f2, [%rd9];
	add.f32 	%f3, %f1, %f2;
	add.s64 	%rd10, %rd6, %rd7;
	st.global.f32 	[%rd10], %f3;
$L__BB5_2:
	ret;

}
	// .globl	_Z18STREAM_Scale_floatPfS_S_fi
.visible .entry _Z18STREAM_Scale_floatPfS_S_fi(
	.param .u64 .ptr .align 1 _Z18STREAM_Scale_floatPfS_S_fi_param_0,
	.param .u64 .ptr .align 1 _Z18STREAM_Scale_floatPfS_S_fi_param_1,
	.param .u64 .ptr .align 1 _Z18STREAM_Scale_floatPfS_S_fi_param_2,
	.param .f32 _Z18STREAM_Scale_floatPfS_S_fi_param_3,
	.param .u32 _Z18STREAM_Scale_floatPfS_S_fi_param_4
)
{
	.reg .pred 	%p<2>;
	.reg .b32 	%r<6>;
	.reg .b32 	%f<4>;
	.reg .b64 	%rd<8>;

	ld.param.u64 	%rd1, [_Z18STREAM_Scale_floatPfS_S_fi_param_0];
	ld.param.u64 	%rd2, [_Z18STREAM_Scale_floatPfS_S_fi_param_1];
	ld.param.f32 	%f1, [_Z18STREAM_Scale_floatPfS_S_fi_param_3];
	ld.param.u32 	%r2, [_Z18STREAM_Scale_floatPfS_S_fi_param_4];
	mov.u32 	%r3, %tid.x;
	mov.u32 	%r4, %ctaid.x;
	mov.u32 	%r5, %ntid.x;
	mad.lo.s32 	%r1, %r4, %r5, %r3;
	setp.ge.s32 	%p1, %r1, %r2;
	@%p1 bra 	$L__BB6_2;
	cvta.to.global.u64 	%rd3, %rd1;
	cvta.to.global.u64 	%rd4, %rd2;
	mul.wide.s32 	%rd5, %r1, 4;
	add.s64 	%rd6, %rd3, %rd5;
	ld.global.nc.f32 	%f2, [%rd6];
	mul.f32 	%f3, %f1, %f2;
	add.s64 	%rd7, %rd4, %rd5;
	st.global.f32 	[%rd7], %f3;
$L__BB6_2:
	ret;

}
	// .globl	_Z17STREAM_Copy_floatPfS_S_fi
.visible .entry _Z17STREAM_Copy_floatPfS_S_fi(
	.param .u64 .ptr .align 1 _Z17STREAM_Copy_floatPfS_S_fi_param_0,
	.param .u64 .ptr .align 1 _Z17STREAM_Copy_floatPfS_S_fi_param_1,
	.param .u64 .ptr .align 1 _Z17STREAM_Copy_floatPfS_S_fi_param_2,
	.param .f32 _Z17STREAM_Copy_floatPfS_S_fi_param_3,
	.param .u32 _Z17STREAM_Copy_floatPfS_S_fi_param_4
)
{
	.reg .pred 	%p<2>;
	.reg .b32 	%r<6>;
	.reg .b32 	%f<2>;
	.reg .b64 	%rd<8>;

	ld.param.u64 	%rd1, [_Z17STREAM_Copy_floatPfS_S_fi_param_0];
	ld.param.u64 	%rd2, [_Z17STREAM_Copy_floatPfS_S_fi_param_1];
	ld.param.u32 	%r2, [_Z17STREAM_Copy_floatPfS_S_fi_param_4];
	mov.u32 	%r3, %tid.x;
	mov.u32 	%r4, %ctaid.x;
	mov.u32 	%r5, %ntid.x;
	mad.lo.s32 	%r1, %r4, %r5, %r3;
	setp.ge.s32 	%p1, %r1, %r2;
	@%p1 bra 	$L__BB7_2;
	cvta.to.global.u64 	%rd3, %rd1;
	cvta.to.global.u64 	%rd4, %rd2;
	mul.wide.s32 	%rd5, %r1, 4;
	add.s64 	%rd6, %rd3, %rd5;
	ld.global.nc.f32 	%f1, [%rd6];
	add.s64 	%rd7, %rd4, %rd5;
	st.global.f32 	[%rd7], %f1;
$L__BB7_2:
	ret;

}


// ===== COMPILED SASS (sm_100) =====

	.target	sm_100

	.elftype	@"ET_EXEC"


//--------------------- .note.nv.tkinfo           --------------------------
	.section	.note.nv.tkinfo,"",@"SHT_NOTE"
	.sectionflags	@"SHF_NOTE_NV_TKINFO"
	.tkinfo
        /*0018*/ 	.word	0x00000002
        /*0030*/ 	.string	""
        /*0030*/ 	.string	"ptxas"
        /*0030*/ 	.string	"Cuda compilation tools, release 13.0, V13.0.88"
        /*0030*/ 	.string	"Build cuda_13.0.r13.0/compiler.36424714_0"
        /*0030*/ 	.string	"-arch sm_100 -m 64 "



//--------------------- .note.nv.cuinfo           --------------------------
	.section	.note.nv.cuinfo,"",@"SHT_NOTE"
	.sectionflags	@"SHF_NOTE_NV_CUINFO"
        /*0018*/ 	.short	0x0002
        /*001a*/ 	.short	0x0064
        /*001c*/ 	.short	0x0082
	.zero		2


//--------------------- .nv.info                  --------------------------
	.section	.nv.info,"",@"SHT_CUDA_INFO"
	.align	4


	//----- nvinfo : EIATTR_REGCOUNT
	.align		4
        /*0000*/ 	.byte	0x04, 0x2f
        /*0002*/ 	.short	(.L_1 - .L_0)
	.align		4
.L_0:
        /*0004*/ 	.word	index@(_Z19STREAM_Triad_doublePdS_S_di)
        /*0008*/ 	.word	0x0000000e


	//----- nvinfo : EIATTR_FRAME_SIZE
	.align		4
.L_1:
        /*000c*/ 	.byte	0x04, 0x11
        /*000e*/ 	.short	(.L_3 - .L_2)
	.align		4
.L_2:
        /*0010*/ 	.word	index@(_Z19STREAM_Triad_doublePdS_S_di)
        /*0014*/ 	.word	0x00000000


	//----- nvinfo : EIATTR_REGCOUNT
	.align		4
.L_3:
        /*0018*/ 	.byte	0x04, 0x2f
        /*001a*/ 	.short	(.L_5 - .L_4)
	.align		4
.L_4:
        /*001c*/ 	.word	index@(_Z17STREAM_Add_doublePdS_S_di)
        /*0020*/ 	.word	0x0000000e


	//----- nvinfo : EIATTR_FRAME_SIZE
	.align		4
.L_5:
        /*0024*/ 	.byte	0x04, 0x11
        /*0026*/ 	.short	(.L_7 - .L_6)
	.align		4
.L_6:
        /*0028*/ 	.word	index@(_Z17STREAM_Add_doublePdS_S_di)
        /*002c*/ 	.word	0x00000000


	//----- nvinfo : EIATTR_REGCOUNT
	.align		4
.L_7:
        /*0030*/ 	.byte	0x04, 0x2f
        /*0032*/ 	.short	(.L_9 - .L_8)
	.align		4
.L_8:
        /*0034*/ 	.word	index@(_Z19STREAM_Scale_doublePdS_S_di)
        /*0038*/ 	.word	0x0000000c


	//----- nvinfo : EIATTR_FRAME_SIZE
	.align		4
.L_9:
        /*003c*/ 	.byte	0x04, 0x11
        /*003e*/ 	.short	(.L_11 - .L_10)
	.align		4
.L_10:
        /*0040*/ 	.word	index@(_Z19STREAM_Scale_doublePdS_S_di)
        /*0044*/ 	.word	0x00000000


	//----- nvinfo : EIATTR_REGCOUNT
	.align		4
.L_11:
        /*0048*/ 	.byte	0x04, 0x2f
        /*004a*/ 	.short	(.L_13 - .L_12)
	.align		4
.L_12:
        /*004c*/ 	.word	index@(_Z18STREAM_Copy_doublePdS_S_di)
        /*0050*/ 	.word	0x0000000a


	//----- nvinfo : EIATTR_FRAME_SIZE
	.align		4
.L_13:
        /*0054*/ 	.byte	0x04, 0x11
        /*0056*/ 	.short	(.L_15 - .L_14)
	.align		4
.L_14:
        /*0058*/ 	.word	index@(_Z18STREAM_Copy_doublePdS_S_di)
        /*005c*/ 	.word	0x00000000


	//----- nvinfo : EIATTR_REGCOUNT
	.align		4
.L_15:
        /*0060*/ 	.byte	0x04, 0x2f
        /*0062*/ 	.short	(.L_17 - .L_16)
	.align		4
.L_16:
        /*0064*/ 	.word	index@(_Z18STREAM_Triad_floatPfS_S_fi)
        /*0068*/ 	.word	0x0000000c


	//----- nvinfo : EIATTR_FRAME_SIZE
	.align		4
.L_17:
        /*006c*/ 	.byte	0x04, 0x11
        /*006e*/ 	.short	(.L_19 - .L_18)
	.align		4
.L_18:
        /*0070*/ 	.word	index@(_Z18STREAM_Triad_floatPfS_S_fi)
        /*0074*/ 	.word	0x00000000


	//----- nvinfo : EIATTR_REGCOUNT
	.align		4
.L_19:
        /*0078*/ 	.byte	0x04, 0x2f
        /*007a*/ 	.short	(.L_21 - .L_20)
	.align		4
.L_20:
        /*007c*/ 	.word	index@(_Z16STREAM_Add_floatPfS_S_fi)
        /*0080*/ 	.word	0x0000000c


	//----- nvinfo : EIATTR_FRAME_SIZE
	.align		4
.L_21:
        /*0084*/ 	.byte	0x04, 0x11
        /*0086*/ 	.short	(.L_23 - .L_22)
	.align		4
.L_22:
        /*0088*/ 	.word	index@(_Z16STREAM_Add_floatPfS_S_fi)
        /*008c*/ 	.word	0x00000000


	//----- nvinfo : EIATTR_REGCOUNT
	.align		4
.L_23:
        /*0090*/ 	.byte	0x04, 0x2f
        /*0092*/ 	.short	(.L_25 - .L_24)
	.align		4
.L_24:
        /*0094*/ 	.word	index@(_Z18STREAM_Scale_floatPfS_S_fi)
        /*0098*/ 	.word	0x0000000a


	//----- nvinfo : EIATTR_FRAME_SIZE
	.align		4
.L_25:
        /*009c*/ 	.byte	0x04, 0x11
        /*009e*/ 	.short	(.L_27 - .L_26)
	.align		4
.L_26:
        /*00a0*/ 	.word	index@(_Z18STREAM_Scale_floatPfS_S_fi)
        /*00a4*/ 	.word	0x00000000


	//----- nvinfo : EIATTR_REGCOUNT
	.align		4
.L_27:
        /*00a8*/ 	.byte	0x04, 0x2f
        /*00aa*/ 	.short	(.L_29 - .L_28)
	.align		4
.L_28:
        /*00ac*/ 	.word	index@(_Z17STREAM_Copy_floatPfS_S_fi)
        /*00b0*/ 	.word	0x0000000a


	//----- nvinfo : EIATTR_FRAME_SIZE
	.align		4
.L_29:
        /*00b4*/ 	.byte	0x04, 0x11
        /*00b6*/ 	.short	(.L_31 - .L_30)
	.align		4
.L_30:
        /*00b8*/ 	.word	index@(_Z17STREAM_Copy_floatPfS_S_fi)
        /*00bc*/ 	.word	0x00000000


	//----- nvinfo : EIATTR_MIN_STACK_SIZE
	.align		4
.L_31:
        /*00c0*/ 	.byte	0x04, 0x12
        /*00c2*/ 	.short	(.L_33 - .L_32)
	.align		4
.L_32:
        /*00c4*/ 	.word	index@(_Z17STREAM_Copy_floatPfS_S_fi)
        /*00c8*/ 	.word	0x00000000


	//----- nvinfo : EIATTR_MIN_STACK_SIZE
	.align		4
.L_33:
        /*00cc*/ 	.byte	0x04, 0x12
        /*00ce*/ 	.short	(.L_35 - .L_34)
	.align		4
.L_34:
        /*00d0*/ 	.word	index@(_Z18STREAM_Scale_floatPfS_S_fi)
        /*00d4*/ 	.word	0x00000000


	//----- nvinfo : EIATTR_MIN_STACK_SIZE
	.align		4
.L_35:
        /*00d8*/ 	.byte	0x04, 0x12
        /*00da*/ 	.short	(.L_37 - .L_36)
	.align		4
.L_36:
        /*00dc*/ 	.word	index@(_Z16STREAM_Add_floatPfS_S_fi)
        /*00e0*/ 	.word	0x00000000


	//----- nvinfo : EIATTR_MIN_STACK_SIZE
	.align		4
.L_37:
        /*00e4*/ 	.byte	0x04, 0x12
        /*00e6*/ 	.short	(.L_39 - .L_38)
	.align		4
.L_38:
        /*00e8*/ 	.word	index@(_Z18STREAM_Triad_floatPfS_S_fi)
        /*00ec*/ 	.word	0x00000000


	//----- nvinfo : EIATTR_MIN_STACK_SIZE
	.align		4
.L_39:
        /*00f0*/ 	.byte	0x04, 0x12
        /*00f2*/ 	.short	(.L_41 - .L_40)
	.align		4
.L_40:
        /*00f4*/ 	.word	index@(_Z18STREAM_Copy_doublePdS_S_di)
        /*00f8*/ 	.word	0x00000000


	//----- nvinfo : EIATTR_MIN_STACK_SIZE
	.align		4
.L_41:
        /*00fc*/ 	.byte	0x04, 0x12
        /*00fe*/ 	.short	(.L_43 - .L_42)
	.align		4
.L_42:
        /*0100*/ 	.word	index@(_Z19STREAM_Scale_doublePdS_S_di)
        /*0104*/ 	.word	0x00000000


	//----- nvinfo : EIATTR_MIN_STACK_SIZE
	.align		4
.L_43:
        /*0108*/ 	.byte	0x04, 0x12
        /*010a*/ 	.short	(.L_45 - .L_44)
	.align		4
.L_44:
        /*010c*/ 	.word	index@(_Z17STREAM_Add_doublePdS_S_di)
        /*0110*/ 	.word	0x00000000


	//----- nvinfo : EIATTR_MIN_STACK_SIZE
	.align		4
.L_45:
        /*0114*/ 	.byte	0x04, 0x12
        /*0116*/ 	.short	(.L_47 - .L_46)
	.align		4
.L_46:
        /*0118*/ 	.word	index@(_Z19STREAM_Triad_doublePdS_S_di)
        /*011c*/ 	.word	0x00000000
.L_47:


//--------------------- .nv.compat                --------------------------
	.section	.nv.compat,"",@"SHT_CUDA_COMPAT_INFO"
	.align	4
        /*0000*/ 	.byte	0x02, 0x09, 0x00, 0x00, 0x02, 0x02, 0x01, 0x00, 0x02, 0x05, 0x05, 0x00, 0x03, 0x07, 0x01, 0x01
        /*0010*/ 	.byte	0x02, 0x03, 0x00, 0x00, 0x02, 0x06, 0x01, 0x00, 0x04, 0x0b, 0x08, 0x00, 0x01, 0x00, 0x00, 0x00
        /*0020*/ 	.byte	0x00, 0x00, 0x00, 0x00


//--------------------- .nv.info._Z17STREAM_Copy_floatPfS_S_fi --------------------------
	.section	.nv.info._Z17STREAM_Copy_floatPfS_S_fi,"",@"SHT_CUDA_INFO"
	.sectionflags	@""
	.align	4


	//----- nvinfo : EIATTR_CUDA_API_VERSION
	.align		4
        /*0000*/ 	.byte	0x04, 0x37
        /*0002*/ 	.short	(.L_49 - .L_48)
.L_48:
        /*0004*/ 	.word	0x00000082


	//----- nvinfo : EIATTR_KPARAM_INFO
	.align		4
.L_49:
        /*0008*/ 	.byte	0x04, 0x17
        /*000a*/ 	.short	(.L_51 - .L_50)
.L_50:
        /*000c*/ 	.word	0x00000000
        /*0010*/ 	.short	0x0004
        /*0012*/ 	.short	0x001c
        /*0014*/ 	.byte	0x00, 0xf0, 0x11, 0x00


	//----- nvinfo : EIATTR_KPARAM_INFO
	.align		4
.L_51:
        /*0018*/ 	.byte	0x04, 0x17
        /*001a*/ 	.short	(.L_53 - .L_52)
.L_52:
        /*001c*/ 	.word	0x00000000
        /*0020*/ 	.short	0x0003
        /*0022*/ 	.short	0x0018
        /*0024*/ 	.byte	0x00, 0xf0, 0x11, 0x00


	//----- nvinfo : EIATTR_KPARAM_INFO
	.align		4
.L_53:
        /*0028*/ 	.byte	0x04, 0x17
        /*002a*/ 	.short	(.L_55 - .L_54)
.L_54:
        /*002c*/ 	.word	0x00000000
        /*0030*/ 	.short	0x0002
        /*0032*/ 	.short	0x0010
        /*0034*/ 	.byte	0x00, 0xf5, 0x21, 0x00


	//----- nvinfo : EIATTR_KPARAM_INFO
	.align		4
.L_55:
        /*0038*/ 	.byte	0x04, 0x17
        /*003a*/ 	.short	(.L_57 - .L_56)
.L_56:
        /*003c*/ 	.word	0x00000000
        /*0040*/ 	.short	0x0001
        /*0042*/ 	.short	0x0008
        /*0044*/ 	.byte	0x00, 0xf5, 0x21, 0x00


	//----- nvinfo : EIATTR_KPARAM_INFO
	.align		4
.L_57:
        /*0048*/ 	.byte	0x04, 0x17
        /*004a*/ 	.short	(.L_59 - .L_58)
.L_58:
        /*004c*/ 	.word	0x00000000
        /*0050*/ 	.short	0x0000
        /*0052*/ 	.short	0x0000
        /*0054*/ 	.byte	0x00, 0xf5, 0x21, 0x00


	//----- nvinfo : EIATTR_SPARSE_MMA_MASK
	.align		4
.L_59:
        /*0058*/ 	.byte	0x03, 0x50
        /*005a*/ 	.short	0x0000


	//----- nvinfo : EIATTR_MAXREG_COUNT
	.align		4
        /*005c*/ 	.byte	0x03, 0x1b
        /*005e*/ 	.short	0x00ff


	//----- nvinfo : EIATTR_MERCURY_ISA_VERSION
	.align		4
        /*0060*/ 	.byte	0x03, 0x5f
        /*0062*/ 	.short	0x0101


	//----- nvinfo : EIATTR_VRC_CTA_INIT_COUNT
	.align		4
        /*0064*/ 	.byte	0x02, 0x4a
	.zero		1
	.zero		1


	//----- nvinfo : EIATTR_EXIT_INSTR_OFFSETS
	.align		4
        /*0068*/ 	.byte	0x04, 0x1c
        /*006a*/ 	.short	(.L_61 - .L_60)


	//   ....[0]....
.L_60:
        /*006c*/ 	.word	0x00000070


	//   ....[1]....
        /*0070*/ 	.word	0x000000f0


	//----- nvinfo : EIATTR_CBANK_PARAM_SIZE
	.align		4
.L_61:
        /*0074*/ 	.byte	0x03, 0x19
        /*0076*/ 	.short	0x0020


	//----- nvinfo : EIATTR_PARAM_CBANK
	.align		4
        /*0078*/ 	.byte	0x04, 0x0a
        /*007a*/ 	.short	(.L_63 - .L_62)
	.align		4
.L_62:
        /*007c*/ 	.word	index@(.nv.constant0._Z17STREAM_Copy_floatPfS_S_fi)
        /*0080*/ 	.short	0x0380
        /*0082*/ 	.short	0x0020


	//----- nvinfo : EIATTR_SW_WAR
	.align		4
.L_63:
        /*0084*/ 	.byte	0x04, 0x36
        /*0086*/ 	.short	(.L_65 - .L_64)
.L_64:
        /*0088*/ 	.word	0x00000008
.L_65:


//--------------------- .nv.info._Z18STREAM_Scale_floatPfS_S_fi --------------------------
	.section	.nv.info._Z18STREAM_Scale_floatPfS_S_fi,"",@"SHT_CUDA_INFO"
	.sectionflags	@""
	.align	4


	//----- nvinfo : EIATTR_CUDA_API_VERSION
	.align		4
        /*0000*/ 	.byte	0x04, 0x37
        /*0002*/ 	.short	(.L_67 - .L_66)
.L_66:
        /*0004*/ 	.word	0x00000082


	//----- nvinfo : EIATTR_KPARAM_INFO
	.align		4
.L_67:
        /*0008*/ 	.byte	0x04, 0x17
        /*000a*/ 	.short	(.L_69 - .L_68)
.L_68:
        /*000c*/ 	.word	0x00000000
        /*0010*/ 	.short	0x0004
        /*0012*/ 	.short	0x001c
        /*0014*/ 	.byte	0x00, 0xf0, 0x11, 0x00


	//----- nvinfo : EIATTR_KPARAM_INFO
	.align		4
.L_69:
        /*0018*/ 	.byte	0x04, 0x17
        /*001a*/ 	.short	(.L_71 - .L_70)
.L_70:
        /*001c*/ 	.word	0x00000000
        /*0020*/ 	.short	0x0003
        /*0022*/ 	.short	0x0018
        /*0024*/ 	.byte	0x00, 0xf0, 0x11, 0x00


	//----- nvinfo : EIATTR_KPARAM_INFO
	.align		4
.L_71:
        /*0028*/ 	.byte	0x04, 0x17
        /*002a*/ 	.short	(.L_73 - .L_72)
.L_72:
        /*002c*/ 	.word	0x00000000
        /*0030*/ 	.short	0x0002
        /*0032*/ 	.short	0x0010
        /*0034*/ 	.byte	0x00, 0xf5, 0x21, 0x00


	//----- nvinfo : EIATTR_KPARAM_INFO
	.align		4
.L_73:
        /*0038*/ 	.byte	0x04, 0x17
        /*003a*/ 	.short	(.L_75 - .L_74)
.L_74:
        /*003c*/ 	.word	0x00000000
        /*0040*/ 	.short	0x0001
        /*0042*/ 	.short	0x0008
        /*0044*/ 	.byte	0x00, 0xf5, 0x21, 0x00


	//----- nvinfo : EIATTR_KPARAM_INFO
	.align		4
.L_75:
        /*0048*/ 	.byte	0x04, 0x17
        /*004a*/ 	.short	(.L_77 - .L_76)
.L_76:
        /*004c*/ 	.word	0x00000000
        /*0050*/ 	.short	0x0000
        /*0052*/ 	.short	0x0000
        /*0054*/ 	.byte	0x00, 0xf5, 0x21, 0x00


	//----- nvinfo : EIATTR_SPARSE_MMA_MASK
	.align		4
.L_77:
        /*0058*/ 	.byte	0x03, 0x50
        /*005a*/ 	.short	0x0000


	//----- nvinfo : EIATTR_MAXREG_COUNT
	.align		4
        /*005c*/ 	.byte	0x03, 0x1b
        /*005e*/ 	.short	0x00ff


	//----- nvinfo : EIATTR_MERCURY_ISA_VERSION
	.align		4
        /*0060*/ 	.byte	0x03, 0x5f
        /*0062*/ 	.short	0x0101


	//----- nvinfo : EIATTR_VRC_CTA_INIT_COUNT
	.align		4
        /*0064*/ 	.byte	0x02, 0x4a
	.zero		1
	.zero		1


	//----- nvinfo : EIATTR_EXIT_INSTR_OFFSETS
	.align		4
        /*0068*/ 	.byte	0x04, 0x1c
        /*006a*/ 	.short	(.L_79 - .L_78)


	//   ....[0]....
.L_78:
        /*006c*/ 	.word	0x00000070


	//   ....[1]....
        /*0070*/ 	.word	0x00000110


	//----- nvinfo : EIATTR_CBANK_PARAM_SIZE
	.align		4
.L_79:
        /*0074*/ 	.byte	0x03, 0x19
        /*0076*/ 	.short	0x0020


	//----- nvinfo : EIATTR_PARAM_CBANK
	.align		4
        /*0078*/ 	.byte	0x04, 0x0a
        /*007a*/ 	.short	(.L_81 - .L_80)
	.align		4
.L_80:
        /*007c*/ 	.word	index@(.nv.constant0._Z18STREAM_Scale_floatPfS_S_fi)
        /*0080*/ 	.short	0x0380
        /*0082*/ 	.short	0x0020


	//----- nvinfo : EIATTR_SW_WAR
	.align		4
.L_81:
        /*0084*/ 	.byte	0x04, 0x36
        /*0086*/ 	.short	(.L_83 - .L_82)
.L_82:
        /*0088*/ 	.word	0x00000008
.L_83:


//--------------------- .nv.info._Z16STREAM_Add_floatPfS_S_fi --------------------------
	.section	.nv.info._Z16STREAM_Add_floatPfS_S_fi,"",@"SHT_CUDA_INFO"
	.sectionflags	@""
	.align	4


	//----- nvinfo : EIATTR_CUDA_API_VERSION
	.align		4
        /*0000*/ 	.byte	0x04, 0x37
        /*0002*/ 	.short	(.L_85 - .L_84)
.L_84:
        /*0004*/ 	.word	0x00000082


	//----- nvinfo : EIATTR_KPARAM_INFO
	.align		4
.L_85:
        /*0008*/ 	.byte	0x04, 0x17
        /*000a*/ 	.short	(.L_87 - .L_86)
.L_86:
        /*000c*/ 	.word	0x00000000
        /*0010*/ 	.short	0x0004
        /*0012*/ 	.short	0x001c
        /*0014*/ 	.byte	0x00, 0xf0, 0x11, 0x00


	//----- nvinfo : EIATTR_KPARAM_INFO
	.align		4
.L_87:
        /*0018*/ 	.byte	0x04, 0x17
        /*001a*/ 	.short	(.L_89 - .L_88)
.L_88:
        /*001c*/ 	.word	0x00000000
        /*0020*/ 	.short	0x0003
        /*0022*/ 	.short	0x0018
        /*0024*/ 	.byte	0x00, 0xf0, 0x11, 0x00


	//----- nvinfo : EIATTR_KPARAM_INFO
	.align		4
.L_89:
        /*0028*/ 	.byte	0x04, 0x17
        /*002a*/ 	.short	(.L_91 - .L_90)
.L_90:
        /*002c*/ 	.word	0x00000000
        /*0030*/ 	.short	0x0002
        /*0032*/ 	.short	0x0010
        /*0034*/ 	.byte	0x00, 0xf5, 0x21, 0x00


	//----- nvinfo : EIATTR_KPARAM_INFO
	.align		4
.L_91:
        /*0038*/ 	.byte	0x04, 0x17
        /*003a*/ 	.short	(.L_93 - .L_92)
.L_92:
        /*003c*/ 	.word	0x00000000
        /*0040*/ 	.short	0x0001
        /*0042*/ 	.short	0x0008
        /*0044*/ 	.byte	0x00, 0xf5, 0x21, 0x00


	//----- nvinfo : EIATTR_KPARAM_INFO
	.align		4
.L_93:
        /*0048*/ 	.byte	0x04, 0x17
        /*004a*/ 	.short	(.L_95 - .L_94)
.L_94:
        /*004c*/ 	.word	0x00000000
        /*0050*/ 	.short	0x0000
        /*0052*/ 	.short	0x0000
        /*0054*/ 	.byte	0x00, 0xf5, 0x21, 0x00


	//----- nvinfo : EIATTR_SPARSE_MMA_MASK
	.align		4
.L_95:
        /*0058*/ 	.byte	0x03, 0x50
        /*005a*/ 	.short	0x0000


	//----- nvinfo : EIATTR_MAXREG_COUNT
	.align		4
        /*005c*/ 	.byte	0x03, 0x1b
        /*005e*/ 	.short	0x00ff


	//----- nvinfo : EIATTR_MERCURY_ISA_VERSION
	.align		4
        /*0060*/ 	.byte	0x03, 0x5f
        /*0062*/ 	.short	0x0101


	//----- nvinfo : EIATTR_VRC_CTA_INIT_COUNT
	.align		4
        /*0064*/ 	.byte	0x02, 0x4a
	.zero		1
	.zero		1


	//----- nvinfo : EIATTR_EXIT_INSTR_OFFSETS
	.align		4
        /*0068*/ 	.byte	0x04, 0x1c
        /*006a*/ 	.short	(.L_97 - .L_96)


	//   ....[0]....
.L_96:
        /*006c*/ 	.word	0x00000070


	//   ....[1]....
        /*0070*/ 	.word	0x00000130


	//----- nvinfo : EIATTR_CBANK_PARAM_SIZE
	.align		4
.L_97:
        /*0074*/ 	.byte	0x03, 0x19
        /*0076*/ 	.short	0x0020


	//----- nvinfo : EIATTR_PARAM_CBANK
	.align		4
        /*0078*/ 	.byte	0x04, 0x0a
        /*007a*/ 	.short	(.L_99 - .L_98)
	.align		4
.L_98:
        /*007c*/ 	.word	index@(.nv.constant0._Z16STREAM_Add_floatPfS_S_fi)
        /*0080*/ 	.short	0x0380
        /*0082*/ 	.short	0x0020


	//----- nvinfo : EIATTR_SW_WAR
	.align		4
.L_99:
        /*0084*/ 	.byte	0x04, 0x36
        /*0086*/ 	.short	(.L_101 - .L_100)
.L_100:
        /*0088*/ 	.word	0x00000008
.L_101:


//--------------------- .nv.info._Z18STREAM_Triad_floatPfS_S_fi --------------------------
	.section	.nv.info._Z18STREAM_Triad_floatPfS_S_fi,"",@"SHT_CUDA_INFO"
	.sectionflags	@""
	.align	4


	//----- nvinfo : EIATTR_CUDA_API_VERSION
	.align		4
        /*0000*/ 	.byte	0x04, 0x37
        /*0002*/ 	.short	(.L_103 - .L_102)
.L_102:
        /*0004*/ 	.word	0x00000082


	//----- nvinfo : EIATTR_KPARAM_INFO
	.align		4
.L_103:
        /*0008*/ 	.byte	0x04, 0x17
        /*000a*/ 	.short	(.L_105 - .L_104)
.L_104:
        /*000c*/ 	.word	0x00000000
        /*0010*/ 	.short	0x0004
        /*0012*/ 	.short	0x001c
        /*0014*/ 	.byte	0x00, 0xf0, 0x11, 0x00


	//----- nvinfo : EIATTR_KPARAM_INFO
	.align		4
.L_105:
        /*0018*/ 	.byte	0x04, 0x17
        /*001a*/ 	.short	(.L_107 - .L_106)
.L_106:
        /*001c*/ 	.word	0x00000000
        /*0020*/ 	.short	0x0003
        /*0022*/ 	.short	0x0018
        /*0024*/ 	.byte	0x00, 0xf0, 0x11, 0x00


	//----- nvinfo : EIATTR_KPARAM_INFO
	.align		4
.L_107:
        /*0028*/ 	.byte	0x04, 0x17
        /*002a*/ 	.short	(.L_109 - .L_108)
.L_108:
        /*002c*/ 	.word	0x00000000
        /*0030*/ 	.short	0x0002
        /*0032*/ 	.short	0x0010
        /*0034*/ 	.byte	0x00, 0xf5, 0x21, 0x00


	//----- nvinfo : EIATTR_KPARAM_INFO
	.align		4
.L_109:
        /*0038*/ 	.byte	0x04, 0x17
        /*003a*/ 	.short	(.L_111 - .L_110)
.L_110:
        /*003c*/ 	.word	0x00000000
        /*0040*/ 	.short	0x0001
        /*0042*/ 	.short	0x0008
        /*0044*/ 	.byte	0x00, 0xf5, 0x21, 0x00


	//----- nvinfo : EIATTR_KPARAM_INFO
	.align		4
.L_111:
        /*0048*/ 	.byte	0x04, 0x17
        /*004a*/ 	.short	(.L_113 - .L_112)
.L_112:
        /*004c*/ 	.word	0x00000000
        /*0050*/ 	.short	0x0000
        /*0052*/ 	.short	0x0000
        /*0054*/ 	.byte	0x00, 0xf5, 0x21, 0x00


	//----- nvinfo : EIATTR_SPARSE_MMA_MASK
	.align		4
.L_113:
        /*0058*/ 	.byte	0x03, 0x50
        /*005a*/ 	.short	0x0000


	//----- nvinfo : EIATTR_MAXREG_COUNT
	.align		4
        /*005c*/ 	.byte	0x03, 0x1b
        /*005e*/ 	.short	0x00ff


	//----- nvinfo : EIATTR_MERCURY_ISA_VERSION
	.align		4
        /*0060*/ 	.byte	0x03, 0x5f
        /*0062*/ 	.short	0x0101


	//----- nvinfo : EIATTR_VRC_CTA_INIT_COUNT
	.align		4
        /*0064*/ 	.byte	0x02, 0x4a
	.zero		1
	.zero		1


	//----- nvinfo : EIATTR_EXIT_INSTR_OFFSETS
	.align		4
        /*0068*/ 	.byte	0x04, 0x1c
        /*006a*/ 	.short	(.L_115 - .L_114)


	//   ....[0]....
.L_114:
        /*006c*/ 	.word	0x00000070


	//   ....[1]....
        /*0070*/ 	.word	0x00000140


	//----- nvinfo : EIATTR_CBANK_PARAM_SIZE
	.align		4
.L_115:
        /*0074*/ 	.byte	0x03, 0x19
        /*0076*/ 	.short	0x0020


	//----- nvinfo : EIATTR_PARAM_CBANK
	.align		4
        /*0078*/ 	.byte	0x04, 0x0a
        /*007a*/ 	.short	(.L_117 - .L_116)
	.align		4
.L_116:
        /*007c*/ 	.word	index@(.nv.constant0._Z18STREAM_Triad_floatPfS_S_fi)
        /*0080*/ 	.short	0x0380
        /*0082*/ 	.short	0x0020


	//----- nvinfo : EIATTR_SW_WAR
	.align		4
.L_117:
        /*0084*/ 	.byte	0x04, 0x36
        /*0086*/ 	.short	(.L_119 - .L_118)
.L_118:
        /*0088*/ 	.word	0x00000008
.L_119:


//--------------------- .nv.info._Z18STREAM_Copy_doublePdS_S_di --------------------------
	.section	.nv.info._Z18STREAM_Copy_doublePdS_S_di,"",@"SHT_CUDA_INFO"
	.sectionflags	@""
	.align	4


	//----- nvinfo : EIATTR_CUDA_API_VERSION
	.align		4
        /*0000*/ 	.byte	0x04, 0x37
        /*0002*/ 	.short	(.L_121 - .L_120)
.L_120:
        /*0004*/ 	.word	0x00000082


	//----- nvinfo : EIATTR_KPARAM_INFO
	.align		4
.L_121:
        /*0008*/ 	.byte	0x04, 0x17
        /*000a*/ 	.short	(.L_123 - .L_122)
.L_122:
        /*000c*/ 	.word	0x00000000
        /*0010*/ 	.short	0x0004
        /*0012*/ 	.short	0x0020
        /*0014*/ 	.byte	0x00, 0xf0, 0x11, 0x00


	//----- nvinfo : EIATTR_KPARAM_INFO
	.align		4
.L_123:
        /*0018*/ 	.byte	0x04, 0x17
        /*001a*/ 	.short	(.L_125 - .L_124)
.L_124:
        /*001c*/ 	.word	0x00000000
        /*0020*/ 	.short	0x0003
        /*0022*/ 	.short	0x0018
        /*0024*/ 	.byte	0x00, 0xf0, 0x21, 0x00


	//----- nvinfo : EIATTR_KPARAM_INFO
	.align		4
.L_125:
        /*0028*/ 	.byte	0x04, 0x17
        /*002a*/ 	.short	(.L_127 - .L_126)
.L_126:
        /*002c*/ 	.word	0x00000000
        /*0030*/ 	.short	0x0002
        /*0032*/ 	.short	0x0010
        /*0034*/ 	.byte	0x00, 0xf5, 0x21, 0x00


	//----- nvinfo : EIATTR_KPARAM_INFO
	.align		4
.L_127:
        /*0038*/ 	.byte	0x04, 0x17
        /*003a*/ 	.short	(.L_129 - .L_128)
.L_128:
        /*003c*/ 	.word	0x00000000
        /*0040*/ 	.short	0x0001
        /*0042*/ 	.short	0x0008
        /*0044*/ 	.byte	0x00, 0xf5, 0x21, 0x00


	//----- nvinfo : EIATTR_KPARAM_INFO
	.align		4
.L_129:
        /*0048*/ 	.byte	0x04, 0x17
        /*004a*/ 	.short	(.L_131 - .L_130)
.L_130:
        /*004c*/ 	.word	0x00000000
        /*0050*/ 	.short	0x0000
        /*0052*/ 	.short	0x0000
        /*0054*/ 	.byte	0x00, 0xf5, 0x21, 0x00


	//----- nvinfo : EIATTR_SPARSE_MMA_MASK
	.align		4
.L_131:
        /*0058*/ 	.byte	0x03, 0x50
        /*005a*/ 	.short	0x0000


	//----- nvinfo : EIATTR_MAXREG_COUNT
	.align		4
        /*005c*/ 	.byte	0x03, 0x1b
        /*005e*/ 	.short	0x00ff


	//----- nvinfo : EIATTR_MERCURY_ISA_VERSION
	.align		4
        /*0060*/ 	.byte	0x03, 0x5f
        /*0062*/ 	.short	0x0101


	//----- nvinfo : EIATTR_VRC_CTA_INIT_COUNT
	.align		4
        /*0064*/ 	.byte	0x02, 0x4a
	.zero		1
	.zero		1


	//----- nvinfo : EIATTR_EXIT_INSTR_OFFSETS
	.align		4
        /*0068*/ 	.byte	0x04, 0x1c
        /*006a*/ 	.short	(.L_133 - .L_132)


	//   ....[0]....
.L_132:
        /*006c*/ 	.word	0x00000070


	//   ....[1]....
        /*0070*/ 	.word	0x000000f0


	//----- nvinfo : EIATTR_CBANK_PARAM_SIZE
	.align		4
.L_133:
        /*0074*/ 	.byte	0x03, 0x19
        /*0076*/ 	.short	0x0024


	//----- nvinfo : EIATTR_PARAM_CBANK
	.align		4
        /*0078*/ 	.byte	0x04, 0x0a
        /*007a*/ 	.short	(.L_135 - .L_134)
	.align		4
.L_134:
        /*007c*/ 	.word	index@(.nv.constant0._Z18STREAM_Copy_doublePdS_S_di)
        /*0080*/ 	.short	0x0380
        /*0082*/ 	.short	0x0024


	//----- nvinfo : EIATTR_SW_WAR
	.align		4
.L_135:
        /*0084*/ 	.byte	0x04, 0x36
        /*0086*/ 	.short	(.L_137 - .L_136)
.L_136:
        /*0088*/ 	.word	0x00000008
.L_137:


//--------------------- .nv.info._Z19STREAM_Scale_doublePdS_S_di --------------------------
	.section	.nv.info._Z19STREAM_Scale_doublePdS_S_di,"",@"SHT_CUDA_INFO"
	.sectionflags	@""
	.align	4


	//----- nvinfo : EIATTR_CUDA_API_VERSION
	.align		4
        /*0000*/ 	.byte	0x04, 0x37
        /*0002*/ 	.short	(.L_139 - .L_138)
.L_138:
        /*0004*/ 	.word	0x00000082


	//----- nvinfo : EIATTR_KPARAM_INFO
	.align		4
.L_139:
        /*0008*/ 	.byte	0x04, 0x17
        /*000a*/ 	.short	(.L_141 - .L_140)
.L_140:
        /*000c*/ 	.word	0x00000000
        /*0010*/ 	.short	0x0004
        /*0012*/ 	.short	0x0020
        /*0014*/ 	.byte	0x00, 0xf0, 0x11, 0x00


	//----- nvinfo : EIATTR_KPARAM_INFO
	.align		4
.L_141:
        /*0018*/ 	.byte	0x04, 0x17
        /*001a*/ 	.short	(.L_143 - .L_142)
.L_142:
        /*001c*/ 	.word	0x00000000
        /*0020*/ 	.short	0x0003
        /*0022*/ 	.short	0x0018
        /*0024*/ 	.byte	0x00, 0xf0, 0x21, 0x00


	//----- nvinfo : EIATTR_KPARAM_INFO
	.align		4
.L_143:
        /*0028*/ 	.byte	0x04, 0x17
        /*002a*/ 	.short	(.L_145 - .L_144)
.L_144:
        /*002c*/ 	.word	0x00000000
        /*0030*/ 	.short	0x0002
        /*0032*/ 	.short	0x0010
        /*0034*/ 	.byte	0x00, 0xf5, 0x21, 0x00


	//----- nvinfo : EIATTR_KPARAM_INFO
	.align		4
.L_145:
        /*0038*/ 	.byte	0x04, 0x17
        /*003a*/ 	.short	(.L_147 - .L_146)
.L_146:
        /*003c*/ 	.word	0x00000000
        /*0040*/ 	.short	0x0001
        /*0042*/ 	.short	0x0008
        /*0044*/ 	.byte	0x00, 0xf5, 0x21, 0x00


	//----- nvinfo : EIATTR_KPARAM_INFO
	.align		4
.L_147:
        /*0048*/ 	.byte	0x04, 0x17
        /*004a*/ 	.short	(.L_149 - .L_148)
.L_148:
        /*004c*/ 	.word	0x00000000
        /*0050*/ 	.short	0x0000
        /*0052*/ 	.short	0x0000
        /*0054*/ 	.byte	0x00, 0xf5, 0x21, 0x00


	//----- nvinfo : EIATTR_SPARSE_MMA_MASK
	.align		4
.L_149:
        /*0058*/ 	.byte	0x03, 0x50
        /*005a*/ 	.short	0x0000


	//----- nvinfo : EIATTR_MAXREG_COUNT
	.align		4
        /*005c*/ 	.byte	0x03, 0x1b
        /*005e*/ 	.short	0x00ff


	//----- nvinfo : EIATTR_MERCURY_ISA_VERSION
	.align		4
        /*0060*/ 	.byte	0x03, 0x5f
        /*0062*/ 	.short	0x0101


	//----- nvinfo : EIATTR_VRC_CTA_INIT_COUNT
	.align		4
        /*0064*/ 	.byte	0x02, 0x4a
	.zero		1
	.zero		1


	//----- nvinfo : EIATTR_EXIT_INSTR_OFFSETS
	.align		4
        /*0068*/ 	.byte	0x04, 0x1c
        /*006a*/ 	.short	(.L_151 - .L_150)


	//   ....[0]....
.L_150:
        /*006c*/ 	.word	0x00000070


	//   ....[1]....
        /*0070*/ 	.word	0x00000110


	//----- nvinfo : EIATTR_CBANK_PARAM_SIZE
	.align		4
.L_151:
        /*0074*/ 	.byte	0x03, 0x19
        /*0076*/ 	.short	0x0024


	//----- nvinfo : EIATTR_PARAM_CBANK
	.align		4
        /*0078*/ 	.byte	0x04, 0x0a
        /*007a*/ 	.short	(.L_153 - .L_152)
	.align		4
.L_152:
        /*007c*/ 	.word	index@(.nv.constant0._Z19STREAM_Scale_doublePdS_S_di)
        /*0080*/ 	.short	0x0380
        /*0082*/ 	.short	0x0024


	//----- nvinfo : EIATTR_SW_WAR
	.align		4
.L_153:
        /*0084*/ 	.byte	0x04, 0x36
        /*0086*/ 	.short	(.L_155 - .L_154)
.L_154:
        /*0088*/ 	.word	0x00000008
.L_155:


//--------------------- .nv.info._Z17STREAM_Add_doublePdS_S_di --------------------------
	.section	.nv.info._Z17STREAM_Add_doublePdS_S_di,"",@"SHT_CUDA_INFO"
	.sectionflags	@""
	.align	4


	//----- nvinfo : EIATTR_CUDA_API_VERSION
	.align		4
        /*0000*/ 	.byte	0x04, 0x37
        /*0002*/ 	.short	(.L_157 - .L_156)
.L_156:
        /*0004*/ 	.word	0x00000082


	//----- nvinfo : EIATTR_KPARAM_INFO
	.align		4
.L_157:
        /*0008*/ 	.byte	0x04, 0x17
        /*000a*/ 	.short	(.L_159 - .L_158)
.L_158:
        /*000c*/ 	.word	0x00000000
        /*0010*/ 	.short	0x0004
        /*0012*/ 	.short	0x0020
        /*0014*/ 	.byte	0x00, 0xf0, 0x11, 0x00


	//----- nvinfo : EIATTR_KPARAM_INFO
	.align		4
.L_159:
        /*0018*/ 	.byte	0x04, 0x17
        /*001a*/ 	.short	(.L_161 - .L_160)
.L_160:
        /*001c*/ 	.word	0x00000000
        /*0020*/ 	.short	0x0003
        /*0022*/ 	.short	0x0018
        /*0024*/ 	.byte	0x00, 0xf0, 0x21, 0x00


	//----- nvinfo : EIATTR_KPARAM_INFO
	.align		4
.L_161:
        /*0028*/ 	.byte	0x04, 0x17
        /*002a*/ 	.short	(.L_163 - .L_162)
.L_162:
        /*002c*/ 	.word	0x00000000
        /*0030*/ 	.short	0x0002
        /*0032*/ 	.short	0x0010
        /*0034*/ 	.byte	0x00, 0xf5, 0x21, 0x00


	//----- nvinfo : EIATTR_KPARAM_INFO
	.align		4
.L_163:
        /*0038*/ 	.byte	0x04, 0x17
        /*003a*/ 	.short	(.L_165 - .L_164)
.L_164:
        /*003c*/ 	.word	0x00000000
        /*0040*/ 	.short	0x0001
        /*0042*/ 	.short	0x0008
        /*0044*/ 	.byte	0x00, 0xf5, 0x21, 0x00


	//----- nvinfo : EIATTR_KPARAM_INFO
	.align		4
.L_165:
        /*0048*/ 	.byte	0x04, 0x17
        /*004a*/ 	.short	(.L_167 - .L_166)
.L_166:
        /*004c*/ 	.word	0x00000000
        /*0050*/ 	.short	0x0000
        /*0052*/ 	.short	0x0000
        /*0054*/ 	.byte	0x00, 0xf5, 0x21, 0x00


	//----- nvinfo : EIATTR_SPARSE_MMA_MASK
	.align		4
.L_167:
        /*0058*/ 	.byte	0x03, 0x50
        /*005a*/ 	.short	0x0000


	//----- nvinfo : EIATTR_MAXREG_COUNT
	.align		4
        /*005c*/ 	.byte	0x03, 0x1b
        /*005e*/ 	.short	0x00ff


	//----- nvinfo : EIATTR_MERCURY_ISA_VERSION
	.align		4
        /*0060*/ 	.byte	0x03, 0x5f
        /*0062*/ 	.short	0x0101


	//----- nvinfo : EIATTR_VRC_CTA_INIT_COUNT
	.align		4
        /*0064*/ 	.byte	0x02, 0x4a
	.zero		1
	.zero		1


	//----- nvinfo : EIATTR_EXIT_INSTR_OFFSETS
	.align		4
        /*0068*/ 	.byte	0x04, 0x1c
        /*006a*/ 	.short	(.L_169 - .L_168)


	//   ....[0]....
.L_168:
        /*006c*/ 	.word	0x00000070


	//   ....[1]....
        /*0070*/ 	.word	0x00000130


	//----- nvinfo : EIATTR_CBANK_PARAM_SIZE
	.align		4
.L_169:
        /*0074*/ 	.byte	0x03, 0x19
        /*0076*/ 	.short	0x0024


	//----- nvinfo : EIATTR_PARAM_CBANK
	.align		4
        /*0078*/ 	.byte	0x04, 0x0a
        /*007a*/ 	.short	(.L_171 - .L_170)
	.align		4
.L_170:
        /*007c*/ 	.word	index@(.nv.constant0._Z17STREAM_Add_doublePdS_S_di)
        /*0080*/ 	.short	0x0380
        /*0082*/ 	.short	0x0024


	//----- nvinfo : EIATTR_SW_WAR
	.align		4
.L_171:
        /*0084*/ 	.byte	0x04, 0x36
        /*0086*/ 	.short	(.L_173 - .L_172)
.L_172:
        /*0088*/ 	.word	0x00000008
.L_173:


//--------------------- .nv.info._Z19STREAM_Triad_doublePdS_S_di --------------------------
	.section	.nv.info._Z19STREAM_Triad_doublePdS_S_di,"",@"SHT_CUDA_INFO"
	.sectionflags	@""
	.align	4


	//----- nvinfo : EIATTR_CUDA_API_VERSION
	.align		4
        /*0000*/ 	.byte	0x04, 0x37
        /*0002*/ 	.short	(.L_175 - .L_174)
.L_174:
        /*0004*/ 	.word	0x00000082


	//----- nvinfo : EIATTR_KPARAM_INFO
	.align		4
.L_175:
        /*0008*/ 	.byte	0x04, 0x17
        /*000a*/ 	.short	(.L_177 - .L_176)
.L_176:
        /*000c*/ 	.word	0x00000000
        /*0010*/ 	.short	0x0004
        /*0012*/ 	.short	0x0020
        /*0014*/ 	.byte	0x00, 0xf0, 0x11, 0x00


	//----- nvinfo : EIATTR_KPARAM_INFO
	.align		4
.L_177:
        /*0018*/ 	.byte	0x04, 0x17
        /*001a*/ 	.short	(.L_179 - .L_178)
.L_178:
        /*001c*/ 	.word	0x00000000
        /*0020*/ 	.short	0x0003
        /*0022*/ 	.short	0x0018
        /*0024*/ 	.byte	0x00, 0xf0, 0x21, 0x00


	//----- nvinfo : EIATTR_KPARAM_INFO
	.align		4
.L_179:
        /*0028*/ 	.byte	0x04, 0x17
        /*002a*/ 	.short	(.L_181 - .L_180)
.L_180:
        /*002c*/ 	.word	0x00000000
        /*0030*/ 	.short	0x0002
        /*0032*/ 	.short	0x0010
        /*0034*/ 	.byte	0x00, 0xf5, 0x21, 0x00


	//----- nvinfo : EIATTR_KPARAM_INFO
	.align		4
.L_181:
        /*0038*/ 	.byte	0x04, 0x17
        /*003a*/ 	.short	(.L_183 - .L_182)
.L_182:
        /*003c*/ 	.word	0x00000000
        /*0040*/ 	.short	0x0001
        /*0042*/ 	.short	0x0008
        /*0044*/ 	.byte	0x00, 0xf5, 0x21, 0x00


	//----- nvinfo : EIATTR_KPARAM_INFO
	.align		4
.L_183:
        /*0048*/ 	.byte	0x04, 0x17
        /*004a*/ 	.short	(.L_185 - .L_184)
.L_184:
        /*004c*/ 	.word	0x00000000
        /*0050*/ 	.short	0x0000
        /*0052*/ 	.short	0x0000
        /*0054*/ 	.byte	0x00, 0xf5, 0x21, 0x00


	//----- nvinfo : EIATTR_SPARSE_MMA_MASK
	.align		4
.L_185:
        /*0058*/ 	.byte	0x03, 0x50
        /*005a*/ 	.short	0x0000


	//----- nvinfo : EIATTR_MAXREG_COUNT
	.align		4
        /*005c*/ 	.byte	0x03, 0x1b
        /*005e*/ 	.short	0x00ff


	//----- nvinfo : EIATTR_MERCURY_ISA_VERSION
	.align		4
        /*0060*/ 	.byte	0x03, 0x5f
        /*0062*/ 	.short	0x0101


	//----- nvinfo : EIATTR_VRC_CTA_INIT_COUNT
	.align		4
        /*0064*/ 	.byte	0x02, 0x4a
	.zero		1
	.zero		1


	//----- nvinfo : EIATTR_EXIT_INSTR_OFFSETS
	.align		4
        /*0068*/ 	.byte	0x04, 0x1c
        /*006a*/ 	.short	(.L_187 - .L_186)


	//   ....[0]....
.L_186:
        /*006c*/ 	.word	0x00000070


	//   ....[1]....
        /*0070*/ 	.word	0x00000140


	//----- nvinfo : EIATTR_CBANK_PARAM_SIZE
	.align		4
.L_187:
        /*0074*/ 	.byte	0x03, 0x19
        /*0076*/ 	.short	0x0024


	//----- nvinfo : EIATTR_PARAM_CBANK
	.align		4
        /*0078*/ 	.byte	0x04, 0x0a
        /*007a*/ 	.short	(.L_189 - .L_188)
	.align		4
.L_188:
        /*007c*/ 	.word	index@(.nv.constant0._Z19STREAM_Triad_doublePdS_S_di)
        /*0080*/ 	.short	0x0380
        /*0082*/ 	.short	0x0024


	//----- nvinfo : EIATTR_SW_WAR
	.align		4
.L_189:
        /*0084*/ 	.byte	0x04, 0x36
        /*0086*/ 	.short	(.L_191 - .L_190)
.L_190:
        /*0088*/ 	.word	0x00000008
.L_191:


//--------------------- .nv.callgraph             --------------------------
	.section	.nv.callgraph,"",@"SHT_CUDA_CALLGRAPH"
	.align	4
	.sectionentsize	8
	.align		4
        /*0000*/ 	.word	0x00000000
	.align		4
        /*0004*/ 	.word	0xffffffff
	.align		4
        /*0008*/ 	.word	0x00000000
	.align		4
        /*000c*/ 	.word	0xfffffffe
	.align		4
        /*0010*/ 	.word	0x00000000
	.align		4
        /*0014*/ 	.word	0xfffffffd
	.align		4
        /*0018*/ 	.word	0x00000000
	.align		4
        /*001c*/ 	.word	0xfffffffc


//--------------------- .text._Z17STREAM_Copy_floatPfS_S_fi --------------------------
	.section	.text._Z17STREAM_Copy_floatPfS_S_fi,"ax",@progbits
	.align	128
        .global         _Z17STREAM_Copy_floatPfS_S_fi
        .type           _Z17STREAM_Copy_floatPfS_S_fi,@function
        .size           _Z17STREAM_Copy_floatPfS_S_fi,(.L_x_8 - _Z17STREAM_Copy_floatPfS_S_fi)
        .other          _Z17STREAM_Copy_floatPfS_S_fi,@"STO_CUDA_ENTRY STV_DEFAULT"
_Z17STREAM_Copy_floatPfS_S_fi:
.text._Z17STREAM_Copy_floatPfS_S_fi:
[----:B------:R-:W-:Y:S01]  /*0000*/  LDC R1, c[0x0][0x37c] ;  /* 0x0000df00ff017b82 */ /* 0x000fe20000000800 */
[----:B------:R-:W0:Y:S07]  /*0010*/  S2R R7, SR_TID.X ;  /* 0x0000000000077919 */ /* 0x000e2e0000002100 */
[----:B------:R-:W0:Y:S01]  /*0020*/  S2UR UR4, SR_CTAID.X ;  /* 0x00000000000479c3 */ /* 0x000e220000002500 */
[----:B------:R-:W1:Y:S07]  /*0030*/  LDCU UR5, c[0x0][0x39c] ;  /* 0x00007380ff0577ac */ /* 0x000e6e0008000800 */
[----:B------:R-:W0:Y:S02]  /*0040*/  LDC R0, c[0x0][0x360] ;  /* 0x0000d800ff007b82 */ /* 0x000e240000000800 */
[----:B0-----:R-:W-:-:S05]  /*0050*/  IMAD R7, R0, UR4, R7 ;  /* 0x0000000400077c24 */ /* 0x001fca000f8e0207 */
[----:B-1----:R-:W-:-:S13]  /*0060*/  ISETP.GE.AND P0, PT, R7, UR5, PT ;  /* 0x0000000507007c0c */ /* 0x002fda000bf06270 */
[----:B------:R-:W-:Y:S05]  /*0070*/  @P0 EXIT ;  /* 0x000000000000094d */ /* 0x000fea0003800000 */
[----:B------:R-:W0:Y:S01]  /*0080*/  LDC.64 R2, c[0x0][0x380] ;  /* 0x0000e000ff027b82 */ /* 0x000e220000000a00 */
[----:B------:R-:W1:Y:S07]  /*0090*/  LDCU.64 UR4, c[0x0][0x358] ;  /* 0x00006b00ff0477ac */ /* 0x000e6e0008000a00 */
[----:B------:R-:W2:Y:S01]  /*00a0*/  LDC.64 R4, c[0x0][0x388] ;  /* 0x0000e200ff047b82 */ /* 0x000ea20000000a00 */
[----:B0-----:R-:W-:-:S06]  /*00b0*/  IMAD.WIDE R2, R7, 0x4, R2 ;  /* 0x0000000407027825 */ /* 0x001fcc00078e0202 */
[----:B-1----:R-:W3:Y:S01]  /*00c0*/  LDG.E.CONSTANT R3, desc[UR4][R2.64] ;  /* 0x0000000402037981 */ /* 0x002ee2000c1e9900 */
[----:B--2---:R-:W-:-:S05]  /*00d0*/  IMAD.WIDE R4, R7, 0x4, R4 ;  /* 0x0000000407047825 */ /* 0x004fca00078e0204 */
[----:B---3--:R-:W-:Y:S01]  /*00e0*/  STG.E desc[UR4][R4.64], R3 ;  /* 0x0000000304007986 */ /* 0x008fe2000c101904 */
[----:B------:R-:W-:Y:S05]  /*00f0*/  EXIT ;  /* 0x000000000000794d */ /* 0x000fea0003800000 */
.L_x_0:
[----:B------:R-:W-:-:S00]  /*0100*/  BRA `(.L_x_0) ;  /* 0xfffffffc00fc7947 */ /* 0x000fc0000383ffff */
[----:B------:R-:W-:-:S00]  /*0110*/  NOP ;  /* 0x0000000000007918 */ /* 0x000fc00000000000 */
        /* <DEDUP_REMOVED lines=14> */
.L_x_8:


//--------------------- .text._Z18STREAM_Scale_floatPfS_S_fi --------------------------
	.section	.text._Z18STREAM_Scale_floatPfS_S_fi,"ax",@progbits
	.align	128
        .global         _Z18STREAM_Scale_floatPfS_S_fi
        .type           _Z18STREAM_Scale_floatPfS_S_fi,@function
        .size           _Z18STREAM_Scale_floatPfS_S_fi,(.L_x_9 - _Z18STREAM_Scale_floatPfS_S_fi)
        .other          _Z18STREAM_Scale_floatPfS_S_fi,@"STO_CUDA_ENTRY STV_DEFAULT"
_Z18STREAM_Scale_floatPfS_S_fi:
.text._Z18STREAM_Scale_floatPfS_S_fi:
        /* <DEDUP_REMOVED lines=9> */
[----:B------:R-:W1:Y:S01]  /*0090*/  LDCU.64 UR4, c[0x0][0x358] ;  /* 0x00006b00ff0477ac */ /* 0x000e620008000a00 */
[----:B------:R-:W2:Y:S06]  /*00a0*/  LDCU UR6, c[0x0][0x398] ;  /* 0x00007300ff0677ac */ /* 0x000eac0008000800 */
[----:B------:R-:W3:Y:S01]  /*00b0*/  LDC.64 R4, c[0x0][0x388] ;  /* 0x0000e200ff047b82 */ /* 0x000ee20000000a00 */
[----:B0-----:R-:W-:-:S06]  /*00c0*/  IMAD.WIDE R2, R7, 0x4, R2 ;  /* 0x0000000407027825 */ /* 0x001fcc00078e0202 */
[----:B-1----:R-:W2:Y:S01]  /*00d0*/  LDG.E.CONSTANT R2, desc[UR4][R2.64] ;  /* 0x0000000402027981 */ /* 0x002ea2000c1e9900 */
[----:B---3--:R-:W-:-:S04]  /*00e0*/  IMAD.WIDE R4, R7, 0x4, R4 ;  /* 0x0000000407047825 */ /* 0x008fc800078e0204 */
[----:B--2---:R-:W-:-:S05]  /*00f0*/  FMUL R7, R2, UR6 ;  /* 0x0000000602077c20 */ /* 0x004fca0008400000 */
[----:B------:R-:W-:Y:S01]  /*0100*/  STG.E desc[UR4][R4.64], R7 ;  /* 0x0000000704007986 */ /* 0x000fe2000c101904 */
[----:B------:R-:W-:Y:S05]  /*0110*/  EXIT ;  /* 0x000000000000794d */ /* 0x000fea0003800000 */
.L_x_1:
        /* <DEDUP_REMOVED lines=14> */
.L_x_9:


//--------------------- .text._Z16STREAM_Add_floatPfS_S_fi --------------------------
	.section	.text._Z16STREAM_Add_floatPfS_S_fi,"ax",@progbits
	.align	128
        .global         _Z16STREAM_Add_floatPfS_S_fi
        .type           _Z16STREAM_Add_floatPfS_S_fi,@function
        .size           _Z16STREAM_Add_floatPfS_S_fi,(.L_x_10 - _Z16STREAM_Add_floatPfS_S_fi)
        .other          _Z16STREAM_Add_floatPfS_S_fi,@"STO_CUDA_ENTRY STV_DEFAULT"
_Z16STREAM_Add_floatPfS_S_fi:
.text._Z16STREAM_Add_floatPfS_S_fi:
        /* <DEDUP_REMOVED lines=10> */
[----:B------:R-:W2:Y:S08]  /*00a0*/  LDC.64 R4, c[0x0][0x388] ;  /* 0x0000e200ff047b82 */ /* 0x000eb00000000a00 */
[----:B------:R-:W3:Y:S01]  /*00b0*/  LDC.64 R6, c[0x0][0x390] ;  /* 0x0000e400ff067b82 */ /* 0x000ee20000000a00 */
[----:B0-----:R-:W-:-:S06]  /*00c0*/  IMAD.WIDE R2, R9, 0x4, R2 ;  /* 0x0000000409027825 */ /* 0x001fcc00078e0202 */
[----:B-1----:R-:W4:Y:S01]  /*00d0*/  LDG.E.CONSTANT R2, desc[UR4][R2.64] ;  /* 0x0000000402027981 */ /* 0x002f22000c1e9900 */
[----:B--2---:R-:W-:-:S06]  /*00e0*/  IMAD.WIDE R4, R9, 0x4, R4 ;  /* 0x0000000409047825 */ /* 0x004fcc00078e0204 */
[----:B------:R-:W4:Y:S01]  /*00f0*/  LDG.E.CONSTANT R5, desc[UR4][R4.64] ;  /* 0x0000000404057981 */ /* 0x000f22000c1e9900 */
[----:B---3--:R-:W-:-:S04]  /*0100*/  IMAD.WIDE R6, R9, 0x4, R6 ;  /* 0x0000000409067825 */ /* 0x008fc800078e0206 */
[----:B----4-:R-:W-:-:S05]  /*0110*/  FADD R9, R2, R5 ;  /* 0x0000000502097221 */ /* 0x010fca0000000000 */
[----:B------:R-:W-:Y:S01]  /*0120*/  STG.E desc[UR4][R6.64], R9 ;  /* 0x0000000906007986 */ /* 0x000fe2000c101904 */
[----:B------:R-:W-:Y:S05]  /*0130*/  EXIT ;  /* 0x000000000000794d */ /* 0x000fea0003800000 */
.L_x_2:
        /* <DEDUP_REMOVED lines=12> */
.L_x_10:


//--------------------- .text._Z18STREAM_Triad_floatPfS_S_fi --------------------------
	.section	.text._Z18STREAM_Triad_floatPfS_S_fi,"ax",@progbits
	.align	128
        .global         _Z18STREAM_Triad_floatPfS_S_fi
        .type           _Z18STREAM_Triad_floatPfS_S_fi,@function
        .size           _Z18STREAM_Triad_floatPfS_S_fi,(.L_x_11 - _Z18STREAM_Triad_floatPfS_S_fi)
        .other          _Z18STREAM_Triad_floatPfS_S_fi,@"STO_CUDA_ENTRY STV_DEFAULT"
_Z18STREAM_Triad_floatPfS_S_fi:
.text._Z18STREAM_Triad_floatPfS_S_fi:
        /* <DEDUP_REMOVED lines=11> */
[----:B------:R-:W3:Y:S08]  /*00b0*/  LDC.64 R4, c[0x0][0x388] ;  /* 0x0000e200ff047b82 */ /* 0x000ef00000000a00 */
[----:B------:R-:W4:Y:S01]  /*00c0*/  LDC.64 R6, c[0x0][0x390] ;  /* 0x0000e400ff067b82 */ /* 0x000f220000000a00 */
[----:B0-----:R-:W-:-:S06]  /*00d0*/  IMAD.WIDE R2, R9, 0x4, R2 ;  /* 0x0000000409027825 */ /* 0x001fcc00078e0202 */
[----:B-1----:R-:W2:Y:S01]  /*00e0*/  LDG.E.CONSTANT R2, desc[UR4][R2.64] ;  /* 0x0000000402027981 */ /* 0x002ea2000c1e9900 */
[----:B---3--:R-:W-:-:S06]  /*00f0*/  IMAD.WIDE R4, R9, 0x4, R4 ;  /* 0x0000000409047825 */ /* 0x008fcc00078e0204 */
[----:B------:R-:W2:Y:S01]  /*0100*/  LDG.E.CONSTANT R5, desc[UR4][R4.64] ;  /* 0x0000000404057981 */ /* 0x000ea2000c1e9900 */
[----:B----4-:R-:W-:-:S04]  /*0110*/  IMAD.WIDE R6, R9, 0x4, R6 ;  /* 0x0000000409067825 */ /* 0x010fc800078e0206 */
[----:B--2---:R-:W-:-:S05]  /*0120*/  FFMA R9, R5, UR6, R2 ;  /* 0x0000000605097c23 */ /* 0x004fca0008000002 */
[----:B------:R-:W-:Y:S01]  /*0130*/  STG.E desc[UR4][R6.64], R9 ;  /* 0x0000000906007986 */ /* 0x000fe2000c101904 */
[----:B------:R-:W-:Y:S05]  /*0140*/  EXIT ;  /* 0x000000000000794d */ /* 0x000fea0003800000 */
.L_x_3:
        /* <DEDUP_REMOVED lines=11> */
.L_x_11:


//--------------------- .text._Z18STREAM_Copy_doublePdS_S_di --------------------------
	.section	.text._Z18STREAM_Copy_doublePdS_S_di,"ax",@progbits
	.align	128
        .global         _Z18STREAM_Copy_doublePdS_S_di
        .type           _Z18STREAM_Copy_doublePdS_S_di,@function
        .size           _Z18STREAM_Copy_doublePdS_S_di,(.L_x_12 - _Z18STREAM_Copy_doublePdS_S_di)
        .other          _Z18STREAM_Copy_doublePdS_S_di,@"STO_CUDA_ENTRY STV_DEFAULT"
_Z18STREAM_Copy_doublePdS_S_di:
.text._Z18STREAM_Copy_doublePdS_S_di:
        /* <DEDUP_REMOVED lines=12> */
[----:B-1----:R-:W3:Y:S01]  /*00c0*/  LDG.E.64.CONSTANT R2, desc[UR4][R2.64] ;  /* 0x0000000402027981 */ /* 0x002ee2000c1e9b00 */
[----:B--2---:R-:W-:-:S05]  /*00d0*/  IMAD.WIDE R4, R7, 0x8, R4 ;  /* 0x0000000807047825 */ /* 0x004fca00078e0204 */
[----:B---3--:R-:W-:Y:S01]  /*00e0*/  STG.E.64 desc[UR4][R4.64], R2 ;  /* 0x0000000204007986 */ /* 0x008fe2000c101b04 */
[----:B------:R-:W-:Y:S05]  /*00f0*/  EXIT ;  /* 0x000000000000794d */ /* 0x000fea0003800000 */
.L_x_4:
        /* <DEDUP_REMOVED lines=16> */
.L_x_12:


//--------------------- .text._Z19STREAM_Scale_doublePdS_S_di --------------------------
	.section	.text._Z19STREAM_Scale_doublePdS_S_di,"ax",@progbits
	.align	128
        .global         _Z19STREAM_Scale_doublePdS_S_di
        .type           _Z19STREAM_Scale_doublePdS_S_di,@function
        .size           _Z19STREAM_Scale_doublePdS_S_di,(.L_x_13 - _Z19STREAM_Scale_doublePdS_S_di)
        .other          _Z19STREAM_Scale_doublePdS_S_di,@"STO_CUDA_ENTRY STV_DEFAULT"
_Z19STREAM_Scale_doublePdS_S_di:
.text._Z19STREAM_Scale_doublePdS_S_di:
        /* <DEDUP_REMOVED lines=10> */
[----:B------:R-:W2:Y:S06]  /*00a0*/  LDCU.64 UR6, c[0x0][0x398] ;  /* 0x00007300ff0677ac */ /* 0x000eac0008000a00 */
[----:B------:R-:W3:Y:S01]  /*00b0*/  LDC.64 R6, c[0x0][0x388] ;  /* 0x0000e200ff067b82 */ /* 0x000ee20000000a00 */
[----:B0-----:R-:W-:-:S06]  /*00c0*/  IMAD.WIDE R2, R9, 0x8, R2 ;  /* 0x0000000809027825 */ /* 0x001fcc00078e0202 */
[----:B-1----:R-:W2:Y:S01]  /*00d0*/  LDG.E.64.CONSTANT R2, desc[UR4][R2.64] ;  /* 0x0000000402027981 */ /* 0x002ea2000c1e9b00 */
[----:B---3--:R-:W-:Y:S01]  /*00e0*/  IMAD.WIDE R6, R9, 0x8, R6 ;  /* 0x0000000809067825 */ /* 0x008fe200078e0206 */
[----:B--2---:R-:W-:-:S07]  /*00f0*/  DMUL R4, R2, UR6 ;  /* 0x0000000602047c28 */ /* 0x004fce0008000000 */
[----:B------:R-:W-:Y:S01]  /*0100*/  STG.E.64 desc[UR4][R6.64], R4 ;  /* 0x0000000406007986 */ /* 0x000fe2000c101b04 */
[----:B------:R-:W-:Y:S05]  /*0110*/  EXIT ;  /* 0x000000000000794d */ /* 0x000fea0003800000 */
.L_x_5:
        /* <DEDUP_REMOVED lines=14> */
.L_x_13:


//--------------------- .text._Z17STREAM_Add_doublePdS_S_di --------------------------
	.section	.text._Z17STREAM_Add_doublePdS_S_di,"ax",@progbits
	.align	128
        .global         _Z17STREAM_Add_doublePdS_S_di
        .type           _Z17STREAM_Add_doublePdS_S_di,@function
        .size           _Z17STREAM_Add_doublePdS_S_di,(.L_x_14 - _Z17STREAM_Add_doublePdS_S_di)
        .other          _Z17STREAM_Add_doublePdS_S_di,@"STO_CUDA_ENTRY STV_DEFAULT"
_Z17STREAM_Add_doublePdS_S_di:
.text._Z17STREAM_Add_doublePdS_S_di:
        /* <DEDUP_REMOVED lines=13> */
[----:B-1----:R-:W4:Y:S01]  /*00d0*/  LDG.E.64.CONSTANT R2, desc[UR4][R2.64] ;  /* 0x0000000402027981 */ /* 0x002f22000c1e9b00 */
[----:B--2---:R-:W-:-:S06]  /*00e0*/  IMAD.WIDE R4, R11, 0x8, R4 ;  /* 0x000000080b047825 */ /* 0x004fcc00078e0204 */
[----:B------:R-:W4:Y:S01]  /*00f0*/  LDG.E.64.CONSTANT R4, desc[UR4][R4.64] ;  /* 0x0000000404047981 */ /* 0x000f22000c1e9b00 */
[----:B---3--:R-:W-:Y:S01]  /*0100*/  IMAD.WIDE R8, R11, 0x8, R8 ;  /* 0x000000080b087825 */ /* 0x008fe200078e0208 */
[----:B----4-:R-:W-:-:S07]  /*0110*/  DADD R6, R2, R4 ;  /* 0x0000000002067229 */ /* 0x010fce0000000004 */
[----:B------:R-:W-:Y:S01]  /*0120*/  STG.E.64 desc[UR4][R8.64], R6 ;  /* 0x0000000608007986 */ /* 0x000fe2000c101b04 */
[----:B------:R-:W-:Y:S05]  /*0130*/  EXIT ;  /* 0x000000000000794d */ /* 0x000fea0003800000 */
.L_x_6:
        /* <DEDUP_REMOVED lines=12> */
.L_x_14:


//--------------------- .text._Z19STREAM_Triad_doublePdS_S_di --------------------------
	.section	.text._Z19STREAM_Triad_doublePdS_S_di,"ax",@progbits
	.align	128
        .global         _Z19STREAM_Triad_doublePdS_S_di
        .type           _Z19STREAM_Triad_doublePdS_S_di,@function
        .size           _Z19STREAM_Triad_doublePdS_S_di,(.L_x_15 - _Z19STREAM_Triad_doublePdS_S_di)
        .other          _Z19STREAM_Triad_doublePdS_S_di,@"STO_CUDA_ENTRY STV_DEFAULT"
_Z19STREAM_Triad_doublePdS_S_di:
.text._Z19STREAM_Triad_doublePdS_S_di:
        /* <DEDUP_REMOVED lines=12> */
[----:B0-----:R-:W-:-:S07]  /*00c0*/  IMAD.WIDE R2, R11, 0x8, R2 ;  /* 0x000000080b027825 */ /* 0x001fce00078e0202 */
[----:B------:R-:W0:Y:S01]  /*00d0*/  LDC.64 R8, c[0x0][0x390] ;  /* 0x0000e400ff087b82 */ /* 0x000e220000000a00 */
[----:B-1----:R-:W3:Y:S01]  /*00e0*/  LDG.E.64.CONSTANT R2, desc[UR4][R2.64] ;  /* 0x0000000402027981 */ /* 0x002ee2000c1e9b00 */
[----:B--2---:R-:W-:-:S06]  /*00f0*/  IMAD.WIDE R4, R11, 0x8, R4 ;  /* 0x000000080b047825 */ /* 0x004fcc00078e0204 */
[----:B------:R-:W3:Y:S01]  /*0100*/  LDG.E.64.CONSTANT R4, desc[UR4][R4.64] ;  /* 0x0000000404047981 */ /* 0x000ee2000c1e9b00 */
[----:B0-----:R-:W-:Y:S01]  /*0110*/  IMAD.WIDE R8, R11, 0x8, R8 ;  /* 0x000000080b087825 */ /* 0x001fe200078e0208 */
[----:B---3--:R-:W-:-:S07]  /*0120*/  DFMA R6, R4, R6, R2 ;  /* 0x000000060406722b */ /* 0x008fce0000000002 */
[----:B------:R-:W-:Y:S01]  /*0130*/  STG.E.64 desc[UR4][R8.64], R6 ;  /* 0x0000000608007986 */ /* 0x000fe2000c101b04 */
[----:B------:R-:W-:Y:S05]  /*0140*/  EXIT ;  /* 0x000000000000794d */ /* 0x000fea0003800000 */
.L_x_7:
        /* <DEDUP_REMOVED lines=11> */
.L_x_15:


//--------------------- .nv.shared.reserved.0     --------------------------
	.section	.nv.shared.reserved.0,"aw",@nobits
	.weak		__nv_reservedSMEM_offset_0_alias
	.size		__nv_reservedSMEM_offset_0_alias, 0, 64
	.other		__nv_reservedSMEM_offset_0_alias,@"STO_CUDA_RESERVED_SHARED STV_DEFAULT"
__nv_reservedSMEM_offset_0_alias:
	.zero		0
	.zero		64


//--------------------- .nv.constant0._Z17STREAM_Copy_floatPfS_S_fi --------------------------
	.section	.nv.constant0._Z17STREAM_Copy_floatPfS_S_fi,"a",@progbits
	.sectionflags	@""
	.align	4
.nv.constant0._Z17STREAM_Copy_floatPfS_S_fi:
	.zero		928


//--------------------- .nv.constant0._Z18STREAM_Scale_floatPfS_S_fi --------------------------
	.section	.nv.constant0._Z18STREAM_Scale_floatPfS_S_fi,"a",@progbits
	.sectionflags	@""
	.align	4
.nv.constant0._Z18STREAM_Scale_floatPfS_S_fi:
	.zero		928


//--------------------- .nv.constant0._Z16STREAM_Add_floatPfS_S_fi --------------------------
	.section	.nv.constant0._Z16STREAM_Add_floatPfS_S_fi,"a",@progbits
	.sectionflags	@""
	.align	4
.nv.constant0._Z16STREAM_Add_floatPfS_S_fi:
	.zero		928


//--------------------- .nv.constant0._Z18STREAM_Triad_floatPfS_S_fi --------------------------
	.section	.nv.constant0._Z18STREAM_Triad_floatPfS_S_fi,"a",@progbits
	.sectionflags	@""
	.align	4
.nv.constant0._Z18STREAM_Triad_floatPfS_S_fi:
	.zero		928


//--------------------- .nv.constant0._Z18STREAM_Copy_doublePdS_S_di --------------------------
	.section	.nv.constant0._Z18STREAM_Copy_doublePdS_S_di,"a",@progbits
	.sectionflags	@""
	.align	4
.nv.constant0._Z18STREAM_Copy_doublePdS_S_di:
	.zero		932


//--------------------- .nv.constant0._Z19STREAM_Scale_doublePdS_S_di --------------------------
	.section	.nv.constant0._Z19STREAM_Scale_doublePdS_S_di,"a",@progbits
	.sectionflags	@""
	.align	4
.nv.constant0._Z19STREAM_Scale_doublePdS_S_di:
	.zero		932


//--------------------- .nv.constant0._Z17STREAM_Add_doublePdS_S_di --------------------------
	.section	.nv.constant0._Z17STREAM_Add_doublePdS_S_di,"a",@progbits
	.sectionflags	@""
	.align	4
.nv.constant0._Z17STREAM_Add_doublePdS_S_di:
	.zero		932


//--------------------- .nv.constant0._Z19STREAM_Triad_doublePdS_S_di --------------------------
	.section	.nv.constant0._Z19STREAM_Triad_doublePdS_S_di,"a",@progbits
	.sectionflags	@""
	.align	4
.nv.constant0._Z19STREAM_Triad_doublePdS_S_di:
	.zero		932


//--------------------- SYMBOLS --------------------------

	.type		.nv.reservedSmem.offset0,@object
	.size		.nv.reservedSmem.offset0,0x4
